	.headerflags	@"EF_CUDA_TEXMODE_UNIFIED EF_CUDA_64BIT_ADDRESS EF_CUDA_ACCELERATORS EF_CUDA_SM90 EF_CUDA_VIRTUAL_SM(EF_CUDA_SM90)"
	.elftype	@"ET_EXEC"


//--------------------- .nv.info                  --------------------------
	.section	.nv.info,"",@"SHT_CUDA_INFO"
	.align	4


	//----- nvinfo : EIATTR_REGCOUNT
	.align		4
        /*0000*/ 	.byte	0x04, 0x2f
        /*0002*/ 	.short	(.L_1 - .L_0)
	.align		4
.L_0:
        /*0004*/ 	.word	index@(triton_per_fused__softmax_mv_0)
        /*0008*/ 	.word	0x0000000f


	//----- nvinfo : EIATTR_MIN_STACK_SIZE
	.align		4
.L_1:
        /*000c*/ 	.byte	0x04, 0x12
        /*000e*/ 	.short	(.L_3 - .L_2)
	.align		4
.L_2:
        /*0010*/ 	.word	index@(triton_per_fused__softmax_mv_0)
        /*0014*/ 	.word	0x00000000


	//----- nvinfo : EIATTR_FRAME_SIZE
	.align		4
.L_3:
        /*0018*/ 	.byte	0x04, 0x11
        /*001a*/ 	.short	(.L_5 - .L_4)
	.align		4
.L_4:
        /*001c*/ 	.word	index@(triton_per_fused__softmax_mv_0)
        /*0020*/ 	.word	0x00000000


	//----- nvinfo : EIATTR_MIN_STACK_SIZE
	.align		4
.L_5:
        /*0024*/ 	.byte	0x04, 0x12
        /*0026*/ 	.short	(.L_7 - .L_6)
	.align		4
.L_6:
        /*0028*/ 	.word	index@(triton_per_fused__softmax_mv_0)
        /*002c*/ 	.word	0x00000000
.L_7:


//--------------------- .nv.info.triton_per_fused__softmax_mv_0 --------------------------
	.section	.nv.info.triton_per_fused__softmax_mv_0,"",@"SHT_CUDA_INFO"
	.sectionflags	@""
	.align	4


	//----- nvinfo : EIATTR_CUDA_API_VERSION
	.align		4
        /*0000*/ 	.byte	0x04, 0x37
        /*0002*/ 	.short	(.L_9 - .L_8)
.L_8:
        /*0004*/ 	.word	0x0000007c


	//----- nvinfo : EIATTR_KPARAM_INFO
	.align		4
.L_9:
        /*0008*/ 	.byte	0x04, 0x17
        /*000a*/ 	.short	(.L_11 - .L_10)
.L_10:
        /*000c*/ 	.word	0x00000000
        /*0010*/ 	.short	0x0004
        /*0012*/ 	.short	0x001c
        /*0014*/ 	.byte	0x00, 0xf0, 0x11, 0x00


	//----- nvinfo : EIATTR_KPARAM_INFO
	.align		4
.L_11:
        /*0018*/ 	.byte	0x04, 0x17
        /*001a*/ 	.short	(.L_13 - .L_12)
.L_12:
        /*001c*/ 	.word	0x00000000
        /*0020*/ 	.short	0x0003
        /*0022*/ 	.short	0x0018
        /*0024*/ 	.byte	0x00, 0xf0, 0x11, 0x00


	//----- nvinfo : EIATTR_KPARAM_INFO
	.align		4
.L_13:
        /*0028*/ 	.byte	0x04, 0x17
        /*002a*/ 	.short	(.L_15 - .L_14)
.L_14:
        /*002c*/ 	.word	0x00000000
        /*0030*/ 	.short	0x0002
        /*0032*/ 	.short	0x0010
        /*0034*/ 	.byte	0x00, 0xf4, 0x21, 0x00


	//----- nvinfo : EIATTR_KPARAM_INFO
	.align		4
.L_15:
        /*0038*/ 	.byte	0x04, 0x17
        /*003a*/ 	.short	(.L_17 - .L_16)
.L_16:
        /*003c*/ 	.word	0x00000000
        /*0040*/ 	.short	0x0001
        /*0042*/ 	.short	0x0008
        /*0044*/ 	.byte	0x00, 0xf4, 0x21, 0x00


	//----- nvinfo : EIATTR_KPARAM_INFO
	.align		4
.L_17:
        /*0048*/ 	.byte	0x04, 0x17
        /*004a*/ 	.short	(.L_19 - .L_18)
.L_18:
        /*004c*/ 	.word	0x00000000
        /*0050*/ 	.short	0x0000
        /*0052*/ 	.short	0x0000
        /*0054*/ 	.byte	0x00, 0xf4, 0x21, 0x00


	//----- nvinfo : EIATTR_SPARSE_MMA_MASK
	.align		4
.L_19:
        /*0058*/ 	.byte	0x03, 0x50
        /*005a*/ 	.short	0x0000


	//----- nvinfo : EIATTR_MAXREG_COUNT
	.align		4
        /*005c*/ 	.byte	0x03, 0x1b
        /*005e*/ 	.short	0x00ff


	//----- nvinfo : EIATTR_COOP_GROUP_MASK_REGIDS
	.align		4
        /*0060*/ 	.byte	0x04, 0x29
        /*0062*/ 	.short	(.L_21 - .L_20)


	//   ....[0]....
.L_20:
        /*0064*/ 	.word	0xffffffff


	//   ....[1]....
        /*0068*/ 	.word	0xffffffff


	//   ....[2]....
        /*006c*/ 	.word	0xffffffff


	//   ....[3]....
        /*0070*/ 	.word	0xffffffff


	//   ....[4]....
        /*0074*/ 	.word	0xffffffff


	//   ....[5]....
        /*0078*/ 	.word	0xffffffff


	//   ....[6]....
        /*007c*/ 	.word	0xffffffff


	//   ....[7]....
        /*0080*/ 	.word	0xffffffff


	//   ....[8]....
        /*0084*/ 	.word	0xffffffff


	//   ....[9]....
        /*0088*/ 	.word	0xffffffff


	//   ....[10]....
        /*008c*/ 	.word	0xffffffff


	//   ....[11]....
        /*0090*/ 	.word	0xffffffff


	//   ....[12]....
        /*0094*/ 	.word	0xffffffff


	//   ....[13]....
        /*0098*/ 	.word	0xffffffff


	//   ....[14]....
        /*009c*/ 	.word	0xffffffff


	//----- nvinfo : EIATTR_COOP_GROUP_INSTR_OFFSETS
	.align		4
.L_21:
        /*00a0*/ 	.byte	0x04, 0x28
        /*00a2*/ 	.short	(.L_23 - .L_22)


	//   ....[0]....
.L_22:
        /*00a4*/ 	.word	0x00000120


	//   ....[1]....
        /*00a8*/ 	.word	0x00000160


	//   ....[2]....
        /*00ac*/ 	.word	0x000001a0


	//   ....[3]....
        /*00b0*/ 	.word	0x000001e0


	//   ....[4]....
        /*00b4*/ 	.word	0x00000240


	//   ....[5]....
        /*00b8*/ 	.word	0x000002e0


	//   ....[6]....
        /*00bc*/ 	.word	0x00000300


	//   ....[7]....
        /*00c0*/ 	.word	0x00000320


	//   ....[8]....
        /*00c4*/ 	.word	0x00000340


	//   ....[9]....
        /*00c8*/ 	.word	0x00000360


	//   ....[10]....
        /*00cc*/ 	.word	0x00000440


	//   ....[11]....
        /*00d0*/ 	.word	0x00000470


	//   ....[12]....
        /*00d4*/ 	.word	0x00000490


	//   ....[13]....
        /*00d8*/ 	.word	0x000004b0


	//   ....[14]....
        /*00dc*/ 	.word	0x000004e0


	//----- nvinfo : EIATTR_EXIT_INSTR_OFFSETS
	.align		4
.L_23:
        /*00e0*/ 	.byte	0x04, 0x1c
        /*00e2*/ 	.short	(.L_25 - .L_24)


	//   ....[0]....
.L_24:
        /*00e4*/ 	.word	0x00000510


	//   ....[1]....
        /*00e8*/ 	.word	0x00000530


	//----- nvinfo : EIATTR_REQNTID
	.align		4
.L_25:
        /*00ec*/ 	.byte	0x04, 0x10
        /*00ee*/ 	.short	(.L_27 - .L_26)
.L_26:
        /*00f0*/ 	.word	0x00000040
        /*00f4*/ 	.word	0x00000001
        /*00f8*/ 	.word	0x00000001


	//----- nvinfo : EIATTR_CBANK_PARAM_SIZE
	.align		4
.L_27:
        /*00fc*/ 	.byte	0x03, 0x19
        /*00fe*/ 	.short	0x0020


	//----- nvinfo : EIATTR_PARAM_CBANK
	.align		4
        /*0100*/ 	.byte	0x04, 0x0a
        /*0102*/ 	.short	(.L_29 - .L_28)
	.align		4
.L_28:
        /*0104*/ 	.word	index@(.nv.constant0.triton_per_fused__softmax_mv_0)
        /*0108*/ 	.short	0x0210
        /*010a*/ 	.short	0x0020


	//----- nvinfo : EIATTR_SW_WAR
	.align		4
.L_29:
        /*010c*/ 	.byte	0x04, 0x36
        /*010e*/ 	.short	(.L_31 - .L_30)
.L_30:
        /*0110*/ 	.word	0x00000008
.L_31:


//--------------------- .nv.callgraph             --------------------------
	.section	.nv.callgraph,"",@"SHT_CUDA_CALLGRAPH"
	.align	4
	.sectionentsize	8
	.align		4
        /*0000*/ 	.word	0x00000000
	.align		4
        /*0004*/ 	.word	0xffffffff
	.align		4
        /*0008*/ 	.word	0x00000000
	.align		4
        /*000c*/ 	.word	0xfffffffe
	.align		4
        /*0010*/ 	.word	0x00000000
	.align		4
        /*0014*/ 	.word	0xfffffffd
	.align		4
        /*0018*/ 	.word	0x00000000
	.align		4
        /*001c*/ 	.word	0xfffffffc


//--------------------- .text.triton_per_fused__softmax_mv_0 --------------------------
	.section	.text.triton_per_fused__softmax_mv_0,"ax",@progbits
	.align	128
        .global         triton_per_fused__softmax_mv_0
        .type           triton_per_fused__softmax_mv_0,@function
        .size           triton_per_fused__softmax_mv_0,(.L_x_1 - triton_per_fused__softmax_mv_0)
        .other          triton_per_fused__softmax_mv_0,@"STO_CUDA_ENTRY STV_DEFAULT"
triton_per_fused__softmax_mv_0:
.text.triton_per_fused__softmax_mv_0:
[----:B------:R-:W0:Y:S02]  /*0000*/  LDC R1, c[0x0][0x28] ;  /* 0x00000a00ff017b82 */ /* 0x000e240000000800 */
[----:B------:R-:W1:Y:S01]  /*0010*/  S2R R0, SR_CTAID.X ;  /* 0x0000000000007919 */ /* 0x000e620000002500 */
[----:B------:R-:W2:Y:S01]  /*0020*/  LDC.64 R2, c[0x0][0x218] ;  /* 0x00008600ff027b82 */ /* 0x000ea20000000a00 */
[----:B------:R-:W-:Y:S01]  /*0030*/  IMAD.MOV.U32 R4, RZ, RZ, RZ ;  /* 0x000000ffff047224 */ /* 0x000fe200078e00ff */
[----:B------:R-:W-:Y:S01]  /*0040*/  ULDC.64 UR4, c[0x0][0x208] ;  /* 0x0000820000047ab9 */ /* 0x000fe20000000a00 */
[----:B------:R-:W3:Y:S01]  /*0050*/  S2R R8, SR_TID.X ;  /* 0x0000000000087919 */ /* 0x000ee20000002100 */
[----:B-1----:R-:W-:Y:S02]  /*0060*/  ISETP.GE.AND P0, PT, R0, 0x4, PT ;  /* 0x000000040000780c */ /* 0x002fe40003f06270 */
[----:B---3--:R-:W-:-:S04]  /*0070*/  LOP3.LUT R5, R8, 0x1f, RZ, 0xc0, !PT ;  /* 0x0000001f08057812 */ /* 0x008fc800078ec0ff */
[----:B------:R-:W-:Y:S01]  /*0080*/  ISETP.LT.U32.AND P0, PT, R5, 0x11, !P0 ;  /* 0x000000110500780c */ /* 0x000fe20004701070 */
[----:B------:R-:W-:-:S04]  /*0090*/  IMAD R7, R0, 0x11, R5 ;  /* 0x0000001100077824 */ /* 0x000fc800078e0205 */
[----:B--2---:R-:W-:-:S08]  /*00a0*/  IMAD.WIDE R2, R7, 0x4, R2 ;  /* 0x0000000407027825 */ /* 0x004fd000078e0202 */
[----:B------:R1:W2:Y:S02]  /*00b0*/  @P0 LDG.E R4, desc[UR4][R2.64] ;  /* 0x0000000402040981 */ /* 0x0002a4000c1e1900 */
[----:B-1----:R-:W1:Y:S02]  /*00c0*/  LDC.64 R2, c[0x0][0x220] ;  /* 0x00008800ff027b82 */ /* 0x002e640000000a00 */
[----:B-1----:R-:W-:Y:S01]  /*00d0*/  IMAD.WIDE.U32 R2, R5, 0x4, R2 ;  /* 0x0000000405027825 */ /* 0x002fe200078e0002 */
[----:B--2---:R-:W-:-:S03]  /*00e0*/  SEL R9, R4, RZ, P0 ;  /* 0x000000ff04097207 */ /* 0x004fc60000000000 */
[----:B------:R-:W-:Y:S01]  /*00f0*/  IMAD.MOV.U32 R4, RZ, RZ, RZ ;  /* 0x000000ffff047224 */ /* 0x000fe200078e00ff */
[----:B------:R-:W-:-:S04]  /*0100*/  FSEL R6, R9, -INF , P0 ;  /* 0xff80000009067808 */ /* 0x000fc80000000000 */
[C---:B------:R-:W-:Y:S01]  /*0110*/  FSETP.NAN.AND P2, PT, R6.reuse, R6, PT ;  /* 0x000000060600720b */ /* 0x040fe20003f48000 */
[----:B------:R-:W1:Y:S02]  /*0120*/  SHFL.BFLY PT, R7, R6, 0x10, 0x1f ;  /* 0x0e001f0006077f89 */ /* 0x000e6400000e0000 */
[----:B-1----:R-:W-:-:S10]  /*0130*/  FSETP.GT.AND P1, PT, R6, R7, PT ;  /* 0x000000070600720b */ /* 0x002fd40003f24000 */
[----:B------:R-:W-:-:S04]  /*0140*/  @!P2 FSEL R6, R6, R7, P1 ;  /* 0x000000070606a208 */ /* 0x000fc80000800000 */
[C---:B------:R-:W-:Y:S01]  /*0150*/  FSETP.NAN.AND P2, PT, R6.reuse, R6, PT ;  /* 0x000000060600720b */ /* 0x040fe20003f48000 */
[----:B------:R-:W1:Y:S02]  /*0160*/  SHFL.BFLY PT, R7, R6, 0x8, 0x1f ;  /* 0x0d001f0006077f89 */ /* 0x000e6400000e0000 */
[----:B-1----:R-:W-:-:S13]  /*0170*/  FSETP.GT.AND P1, PT, R6, R7, PT ;  /* 0x000000070600720b */ /* 0x002fda0003f24000 */
[----:B------:R-:W-:-:S04]  /*0180*/  @!P1 FSEL R6, R6, R7, P2 ;  /* 0x0000000706069208 */ /* 0x000fc80001000000 */
[C---:B------:R-:W-:Y:S01]  /*0190*/  FSETP.NAN.AND P2, PT, R6.reuse, R6, PT ;  /* 0x000000060600720b */ /* 0x040fe20003f48000 */
[----:B------:R-:W1:Y:S02]  /*01a0*/  SHFL.BFLY PT, R7, R6, 0x4, 0x1f ;  /* 0x0c801f0006077f89 */ /* 0x000e6400000e0000 */
[----:B-1----:R-:W-:-:S13]  /*01b0*/  FSETP.GT.AND P1, PT, R6, R7, PT ;  /* 0x000000070600720b */ /* 0x002fda0003f24000 */
[----:B------:R-:W-:Y:S02]  /*01c0*/  @!P1 FSEL R6, R6, R7, P2 ;  /* 0x0000000706069208 */ /* 0x000fe40001000000 */
[----:B------:R-:W-:-:S03]  /*01d0*/  ISETP.GE.U32.AND P1, PT, R5, 0x11, PT ;  /* 0x000000110500780c */ /* 0x000fc60003f26070 */
[----:B------:R-:W1:Y:S10]  /*01e0*/  SHFL.BFLY PT, R7, R6, 0x2, 0x1f ;  /* 0x0c401f0006077f89 */ /* 0x000e7400000e0000 */
[----:B------:R2:W3:Y:S01]  /*01f0*/  @!P1 LDG.E.EL R4, desc[UR4][R2.64] ;  /* 0x0000000402049981 */ /* 0x0004e2000c2e1900 */
[----:B------:R-:W-:-:S02]  /*0200*/  FSETP.NAN.AND P3, PT, R6, R6, PT ;  /* 0x000000060600720b */ /* 0x000fc40003f68000 */
[----:B-1----:R-:W-:-:S13]  /*0210*/  FSETP.GT.AND P2, PT, R6, R7, PT ;  /* 0x000000070600720b */ /* 0x002fda0003f44000 */
[----:B------:R-:W-:-:S04]  /*0220*/  @!P2 FSEL R6, R6, R7, P3 ;  /* 0x000000070606a208 */ /* 0x000fc80001800000 */
[C---:B------:R-:W-:Y:S01]  /*0230*/  FSETP.NAN.AND P3, PT, R6.reuse, R6, PT ;  /* 0x000000060600720b */ /* 0x040fe20003f68000 */
[----:B------:R-:W1:Y:S02]  /*0240*/  SHFL.BFLY PT, R5, R6, 0x1, 0x1f ;  /* 0x0c201f0006057f89 */ /* 0x000e6400000e0000 */
[----:B-1----:R-:W-:-:S13]  /*0250*/  FSETP.GT.AND P2, PT, R6, R5, PT ;  /* 0x000000050600720b */ /* 0x002fda0003f44000 */
[----:B------:R-:W-:-:S05]  /*0260*/  @!P2 FSEL R6, R6, R5, P3 ;  /* 0x000000050606a208 */ /* 0x000fca0001800000 */
[----:B------:R-:W-:-:S04]  /*0270*/  FADD R5, R9, -R6 ;  /* 0x8000000609057221 */ /* 0x000fc80000000000 */
[----:B------:R-:W-:-:S05]  /*0280*/  FMUL R5, R5, 1.4426950216293334961 ;  /* 0x3fb8aa3b05057820 */ /* 0x000fca0000400000 */
[----:B------:R-:W-:-:S13]  /*0290*/  FSETP.GEU.AND P2, PT, R5, -126, PT ;  /* 0xc2fc00000500780b */ /* 0x000fda0003f4e000 */
[----:B------:R-:W-:-:S04]  /*02a0*/  @!P2 FMUL R5, R5, 0.5 ;  /* 0x3f0000000505a820 */ /* 0x000fc80000400000 */
[----:B--2---:R-:W1:Y:S02]  /*02b0*/  MUFU.EX2 R2, R5 ;  /* 0x0000000500027308 */ /* 0x004e640000000800 */
[----:B-1----:R-:W-:-:S05]  /*02c0*/  @!P2 FMUL R2, R2, R2 ;  /* 0x000000020202a220 */ /* 0x002fca0000400000 */
[----:B------:R-:W-:-:S05]  /*02d0*/  FSEL R3, R2, RZ, P0 ;  /* 0x000000ff02037208 */ /* 0x000fca0000000000 */
[----:B------:R-:W1:Y:S02]  /*02e0*/  SHFL.BFLY PT, R6, R3, 0x10, 0x1f ;  /* 0x0e001f0003067f89 */ /* 0x000e6400000e0000 */
[----:B-1----:R-:W-:-:S05]  /*02f0*/  FADD R6, R3, R6 ;  /* 0x0000000603067221 */ /* 0x002fca0000000000 */
        /* <DEDUP_REMOVED lines=8> */
[C---:B------:R-:W-:Y:S02]  /*0380*/  FSETP.GT.AND P2, PT, |R12|.reuse, 8.50705917302346158658e+37, PT ;  /* 0x7e8000000c00780b */ /* 0x040fe40003f44200 */
[----:B------:R-:W-:-:S11]  /*0390*/  FSETP.GEU.AND P3, PT, |R12|, 1.175494350822287508e-38, PT ;  /* 0x008000000c00780b */ /* 0x000fd60003f6e200 */
[----:B------:R-:W-:Y:S01]  /*03a0*/  @P2 FMUL R12, R12, 0.25 ;  /* 0x3e8000000c0c2820 */ /* 0x000fe20000400000 */
[----:B------:R-:W-:-:S03]  /*03b0*/  @P2 FMUL R2, R2, 0.25 ;  /* 0x3e80000002022820 */ /* 0x000fc60000400000 */
[----:B------:R-:W-:Y:S01]  /*03c0*/  @!P3 FMUL R12, R12, 16777216 ;  /* 0x4b8000000c0cb820 */ /* 0x000fe20000400000 */
[----:B------:R-:W-:-:S03]  /*03d0*/  @!P3 FMUL R2, R2, 16777216 ;  /* 0x4b8000000202b820 */ /* 0x000fc60000400000 */
[----:B------:R-:W1:Y:S01]  /*03e0*/  MUFU.RCP R3, R12 ;  /* 0x0000000c00037308 */ /* 0x000e620000001000 */
[----:B---3--:R-:W-:Y:S01]  /*03f0*/  SEL R4, R4, RZ, !P1 ;  /* 0x000000ff04047207 */ /* 0x008fe20004800000 */
[----:B-1----:R-:W-:-:S04]  /*0400*/  FMUL R3, R3, R2 ;  /* 0x0000000203037220 */ /* 0x002fc80000400000 */
[----:B------:R-:W-:-:S05]  /*0410*/  FMUL R3, R4, R3 ;  /* 0x0000000304037220 */ /* 0x000fca0000400000 */
[----:B------:R-:W-:Y:S02]  /*0420*/  FSEL R4, R3, RZ, P0 ;  /* 0x000000ff03047208 */ /* 0x000fe40000000000 */
[----:B------:R-:W-:-:S03]  /*0430*/  LOP3.LUT P0, RZ, R8, 0x3f, RZ, 0xc0, !PT ;  /* 0x0000003f08ff7812 */ /* 0x000fc6000780c0ff */
[----:B------:R-:W1:Y:S01]  /*0440*/  SHFL.BFLY PT, R3, R4, 0x10, 0x1f ;  /* 0x0e001f0004037f89 */ /* 0x000e6200000e0000 */
[----:B------:R-:W-:Y:S01]  /*0450*/  ISETP.LT.AND P0, PT, R0, 0x4, !P0 ;  /* 0x000000040000780c */ /* 0x000fe20004701270 */
[----:B-1----:R-:W-:-:S05]  /*0460*/  FADD R5, R4, R3 ;  /* 0x0000000304057221 */ /* 0x002fca0000000000 */
[----:B------:R-:W1:Y:S02]  /*0470*/  SHFL.BFLY PT, R2, R5, 0x8, 0x1f ;  /* 0x0d001f0005027f89 */ /* 0x000e6400000e0000 */
[----:B-1----:R-:W-:-:S05]  /*0480*/  FADD R6, R5, R2 ;  /* 0x0000000205067221 */ /* 0x002fca0000000000 */
[----:B------:R-:W1:Y:S02]  /*0490*/  SHFL.BFLY PT, R3, R6, 0x4, 0x1f ;  /* 0x0c801f0006037f89 */ /* 0x000e6400000e0000 */
[----:B-1----:R-:W-:-:S05]  /*04a0*/  FADD R7, R6, R3 ;  /* 0x0000000306077221 */ /* 0x002fca0000000000 */
[----:B------:R-:W1:Y:S02]  /*04b0*/  SHFL.BFLY PT, R2, R7, 0x2, 0x1f ;  /* 0x0c401f0007027f89 */ /* 0x000e6400000e0000 */
[----:B-1----:R-:W-:Y:S02]  /*04c0*/  FADD R9, R7, R2 ;  /* 0x0000000207097221 */ /* 0x002fe40000000000 */
[----:B------:R-:W1:Y:S03]  /*04d0*/  LDC.64 R2, c[0x0][0x210] ;  /* 0x00008400ff027b82 */ /* 0x000e660000000a00 */
[----:B------:R-:W2:Y:S01]  /*04e0*/  SHFL.BFLY PT, R10, R9, 0x1, 0x1f ;  /* 0x0c201f00090a7f89 */ /* 0x000ea200000e0000 */
[----:B-1----:R-:W-:-:S04]  /*04f0*/  IMAD.WIDE R2, R0, 0x4, R2 ;  /* 0x0000000400027825 */ /* 0x002fc800078e0202 */
[----:B--2---:R-:W-:Y:S01]  /*0500*/  FADD R5, R9, R10 ;  /* 0x0000000a09057221 */ /* 0x004fe20000000000 */
[----:B------:R-:W-:Y:S06]  /*0510*/  @!P0 EXIT ;  /* 0x000000000000894d */ /* 0x000fec0003800000 */
[----:B------:R-:W-:Y:S01]  /*0520*/  STG.E desc[UR4][R2.64], R5 ;  /* 0x0000000502007986 */ /* 0x000fe2000c101904 */
[----:B------:R-:W-:Y:S05]  /*0530*/  EXIT ;  /* 0x000000000000794d */ /* 0x000fea0003800000 */
.L_x_0:
[----:B------:R-:W-:-:S00]  /*0540*/  BRA `(.L_x_0) ;  /* 0xfffffffc00fc7947 */ /* 0x000fc0000383ffff */
[----:B------:R-:W-:-:S00]  /*0550*/  NOP ;  /* 0x0000000000007918 */ /* 0x000fc00000000000 */
        /* <DEDUP_REMOVED lines=10> */
.L_x_1:


//--------------------- .nv.constant0.triton_per_fused__softmax_mv_0 --------------------------
	.section	.nv.constant0.triton_per_fused__softmax_mv_0,"a",@progbits
	.sectionflags	@""
	.align	4
.nv.constant0.triton_per_fused__softmax_mv_0:
	.zero		560
